//
// Generated by NVIDIA NVVM Compiler
//
// Compiler Build ID: CL-36424714
// Cuda compilation tools, release 13.0, V13.0.88
// Based on NVVM 20.0.0
//

.version 9.0
.target sm_100
.address_size 64

	// .globl	_Z4testPfS_i
// _ZZ4testPfS_iE12shared_array has been demoted

.visible .entry _Z4testPfS_i(
	.param .u64 .ptr .align 1 _Z4testPfS_i_param_0,
	.param .u64 .ptr .align 1 _Z4testPfS_i_param_1,
	.param .u32 _Z4testPfS_i_param_2
)
{
	.reg .pred 	%p<12>;
	.reg .b32 	%r<12>;
	.reg .b32 	%f<10>;
	.reg .b64 	%rd<11>;
	// demoted variable
	.shared .align 4 .b8 _ZZ4testPfS_iE12shared_array[264];
	ld.param.u64 	%rd3, [_Z4testPfS_i_param_0];
	ld.param.u64 	%rd4, [_Z4testPfS_i_param_1];
	ld.param.u32 	%r4, [_Z4testPfS_i_param_2];
	cvta.to.global.u64 	%rd1, %rd4;
	mov.u32 	%r1, %tid.x;
	mov.u32 	%r5, %ctaid.x;
	mov.u32 	%r6, %ntid.x;
	mad.lo.s32 	%r2, %r5, %r6, %r1;
	setp.ge.s32 	%p1, %r2, %r4;
	shl.b32 	%r7, %r1, 2;
	mov.u32 	%r8, _ZZ4testPfS_iE12shared_array;
	add.s32 	%r3, %r8, %r7;
	@%p1 bra 	$L__BB0_6;
	cvta.to.global.u64 	%rd5, %rd3;
	mul.wide.s32 	%rd6, %r2, 4;
	add.s64 	%rd2, %rd5, %rd6;
	ld.global.f32 	%f1, [%rd2];
	st.shared.f32 	[%r3+4], %f1;
	setp.ne.s32 	%p2, %r1, 0;
	setp.eq.s32 	%p3, %r2, 0;
	or.pred  	%p4, %p2, %p3;
	@%p4 bra 	$L__BB0_3;
	ld.global.f32 	%f2, [%rd2+-4];
	st.shared.f32 	[_ZZ4testPfS_iE12shared_array], %f2;
$L__BB0_3:
	setp.ne.s32 	%p5, %r1, 63;
	add.s32 	%r9, %r4, -1;
	setp.eq.s32 	%p6, %r2, %r9;
	or.pred  	%p7, %p5, %p6;
	@%p7 bra 	$L__BB0_5;
	ld.global.f32 	%f3, [%rd2+4];
	st.shared.f32 	[_ZZ4testPfS_iE12shared_array+260], %f3;
$L__BB0_5:
	bar.sync 	0;
$L__BB0_6:
	setp.ne.s32 	%p8, %r2, 0;
	add.s32 	%r10, %r4, -1;
	setp.ne.s32 	%p9, %r2, %r10;
	and.pred  	%p10, %p8, %p9;
	@%p10 bra 	$L__BB0_8;
	mul.wide.s32 	%rd9, %r2, 4;
	add.s64 	%rd10, %rd1, %rd9;
	mov.b32 	%r11, 0;
	st.global.u32 	[%rd10], %r11;
	bra.uni 	$L__BB0_10;
$L__BB0_8:
	setp.ge.s32 	%p11, %r2, %r4;
	@%p11 bra 	$L__BB0_10;
	ld.shared.f32 	%f4, [%r3];
	ld.shared.f32 	%f5, [%r3+4];
	add.f32 	%f6, %f4, %f5;
	ld.shared.f32 	%f7, [%r3+8];
	add.f32 	%f8, %f6, %f7;
	div.rn.f32 	%f9, %f8, 0f40400000;
	mul.wide.s32 	%rd7, %r2, 4;
	add.s64 	%rd8, %rd1, %rd7;
	st.global.f32 	[%rd8], %f9;
$L__BB0_10:
	ret;

}


// ===== COMPILED SASS (sm_100) =====

	.target	sm_100

	.elftype	@"ET_EXEC"


//--------------------- .note.nv.tkinfo           --------------------------
	.section	.note.nv.tkinfo,"",@"SHT_NOTE"
	.sectionflags	@"SHF_NOTE_NV_TKINFO"
	.tkinfo
        /*0018*/ 	.word	0x00000002
        /*0030*/ 	.string	""
        /*0030*/ 	.string	"ptxas"
        /*0030*/ 	.string	"Cuda compilation tools, release 13.0, V13.0.88"
        /*0030*/ 	.string	"Build cuda_13.0.r13.0/compiler.36424714_0"
        /*0030*/ 	.string	"-arch sm_100 -m 64 "



//--------------------- .note.nv.cuinfo           --------------------------
	.section	.note.nv.cuinfo,"",@"SHT_NOTE"
	.sectionflags	@"SHF_NOTE_NV_CUINFO"
        /*0018*/ 	.short	0x0002
        /*001a*/ 	.short	0x0064
        /*001c*/ 	.short	0x0082
	.zero		2


//--------------------- .nv.info                  --------------------------
	.section	.nv.info,"",@"SHT_CUDA_INFO"
	.align	4


	//----- nvinfo : EIATTR_REGCOUNT
	.align		4
        /*0000*/ 	.byte	0x04, 0x2f
        /*0002*/ 	.short	(.L_1 - .L_0)
	.align		4
.L_0:
        /*0004*/ 	.word	index@(_Z4testPfS_i)
        /*0008*/ 	.word	0x0000000d


	//----- nvinfo : EIATTR_FRAME_SIZE
	.align		4
.L_1:
        /*000c*/ 	.byte	0x04, 0x11
        /*000e*/ 	.short	(.L_3 - .L_2)
	.align		4
.L_2:
        /*0010*/ 	.word	index@($__internal_0_$__cuda_sm3x_div_rn_noftz_f32_slowpath)
        /*0014*/ 	.word	0x00000000


	//----- nvinfo : EIATTR_FRAME_SIZE
	.align		4
.L_3:
        /*0018*/ 	.byte	0x04, 0x11
        /*001a*/ 	.short	(.L_5 - .L_4)
	.align		4
.L_4:
        /*001c*/ 	.word	index@(_Z4testPfS_i)
        /*0020*/ 	.word	0x00000000


	//----- nvinfo : EIATTR_MIN_STACK_SIZE
	.align		4
.L_5:
        /*0024*/ 	.byte	0x04, 0x12
        /*0026*/ 	.short	(.L_7 - .L_6)
	.align		4
.L_6:
        /*0028*/ 	.word	index@(_Z4testPfS_i)
        /*002c*/ 	.word	0x00000000
.L_7:


//--------------------- .nv.compat                --------------------------
	.section	.nv.compat,"",@"SHT_CUDA_COMPAT_INFO"
	.align	4
        /*0000*/ 	.byte	0x02, 0x09, 0x00, 0x00, 0x02, 0x02, 0x01, 0x00, 0x02, 0x05, 0x05, 0x00, 0x03, 0x07, 0x01, 0x01
        /*0010*/ 	.byte	0x02, 0x03, 0x00, 0x00, 0x02, 0x06, 0x01, 0x00, 0x04, 0x0b, 0x08, 0x00, 0x01, 0x00, 0x00, 0x00
        /*0020*/ 	.byte	0x00, 0x00, 0x00, 0x00


//--------------------- .nv.info._Z4testPfS_i     --------------------------
	.section	.nv.info._Z4testPfS_i,"",@"SHT_CUDA_INFO"
	.sectionflags	@""
	.align	4


	//----- nvinfo : EIATTR_CUDA_API_VERSION
	.align		4
        /*0000*/ 	.byte	0x04, 0x37
        /*0002*/ 	.short	(.L_9 - .L_8)
.L_8:
        /*0004*/ 	.word	0x00000082


	//----- nvinfo : EIATTR_KPARAM_INFO
	.align		4
.L_9:
        /*0008*/ 	.byte	0x04, 0x17
        /*000a*/ 	.short	(.L_11 - .L_10)
.L_10:
        /*000c*/ 	.word	0x00000000
        /*0010*/ 	.short	0x0002
        /*0012*/ 	.short	0x0010
        /*0014*/ 	.byte	0x00, 0xf0, 0x11, 0x00


	//----- nvinfo : EIATTR_KPARAM_INFO
	.align		4
.L_11:
        /*0018*/ 	.byte	0x04, 0x17
        /*001a*/ 	.short	(.L_13 - .L_12)
.L_12:
        /*001c*/ 	.word	0x00000000
        /*0020*/ 	.short	0x0001
        /*0022*/ 	.short	0x0008
        /*0024*/ 	.byte	0x00, 0xf5, 0x21, 0x00


	//----- nvinfo : EIATTR_KPARAM_INFO
	.align		4
.L_13:
        /*0028*/ 	.byte	0x04, 0x17
        /*002a*/ 	.short	(.L_15 - .L_14)
.L_14:
        /*002c*/ 	.word	0x00000000
        /*0030*/ 	.short	0x0000
        /*0032*/ 	.short	0x0000
        /*0034*/ 	.byte	0x00, 0xf5, 0x21, 0x00


	//----- nvinfo : EIATTR_SPARSE_MMA_MASK
	.align		4
.L_15:
        /*0038*/ 	.byte	0x03, 0x50
        /*003a*/ 	.short	0x0000


	//----- nvinfo : EIATTR_MAXREG_COUNT
	.align		4
        /*003c*/ 	.byte	0x03, 0x1b
        /*003e*/ 	.short	0x00ff


	//----- nvinfo : EIATTR_NUM_BARRIERS
	.align		4
        /*0040*/ 	.byte	0x02, 0x4c
        /*0042*/ 	.byte	0x01
	.zero		1


	//----- nvinfo : EIATTR_MERCURY_ISA_VERSION
	.align		4
        /*0044*/ 	.byte	0x03, 0x5f
        /*0046*/ 	.short	0x0101


	//----- nvinfo : EIATTR_VRC_CTA_INIT_COUNT
	.align		4
        /*0048*/ 	.byte	0x02, 0x4a
	.zero		1
	.zero		1


	//----- nvinfo : EIATTR_EXIT_INSTR_OFFSETS
	.align		4
        /*004c*/ 	.byte	0x04, 0x1c
        /*004e*/ 	.short	(.L_17 - .L_16)


	//   ....[0]....
.L_16:
        /*0050*/ 	.word	0x00000220


	//   ....[1]....
        /*0054*/ 	.word	0x00000230


	//   ....[2]....
        /*0058*/ 	.word	0x00000390


	//----- nvinfo : EIATTR_CRS_STACK_SIZE
	.align		4
.L_17:
        /*005c*/ 	.byte	0x04, 0x1e
        /*005e*/ 	.short	(.L_19 - .L_18)
.L_18:
        /*0060*/ 	.word	0x00000000


	//----- nvinfo : EIATTR_CBANK_PARAM_SIZE
	.align		4
.L_19:
        /*0064*/ 	.byte	0x03, 0x19
        /*0066*/ 	.short	0x0014


	//----- nvinfo : EIATTR_PARAM_CBANK
	.align		4
        /*0068*/ 	.byte	0x04, 0x0a
        /*006a*/ 	.short	(.L_21 - .L_20)
	.align		4
.L_20:
        /*006c*/ 	.word	index@(.nv.constant0._Z4testPfS_i)
        /*0070*/ 	.short	0x0380
        /*0072*/ 	.short	0x0014


	//----- nvinfo : EIATTR_SW_WAR
	.align		4
.L_21:
        /*0074*/ 	.byte	0x04, 0x36
        /*0076*/ 	.short	(.L_23 - .L_22)
.L_22:
        /*0078*/ 	.word	0x00000008
.L_23:


//--------------------- .nv.callgraph             --------------------------
	.section	.nv.callgraph,"",@"SHT_CUDA_CALLGRAPH"
	.align	4
	.sectionentsize	8
	.align		4
        /*0000*/ 	.word	0x00000000
	.align		4
        /*0004*/ 	.word	0xffffffff
	.align		4
        /*0008*/ 	.word	0x00000000
	.align		4
        /*000c*/ 	.word	0xfffffffe
	.align		4
        /*0010*/ 	.word	0x00000000
	.align		4
        /*0014*/ 	.word	0xfffffffd
	.align		4
        /*0018*/ 	.word	0x00000000
	.align		4
        /*001c*/ 	.word	0xfffffffc


//--------------------- .text._Z4testPfS_i        --------------------------
	.section	.text._Z4testPfS_i,"ax",@progbits
	.align	128
        .global         _Z4testPfS_i
        .type           _Z4testPfS_i,@function
        .size           _Z4testPfS_i,(.L_x_16 - _Z4testPfS_i)
        .other          _Z4testPfS_i,@"STO_CUDA_ENTRY STV_DEFAULT"
_Z4testPfS_i:
.text._Z4testPfS_i:
[----:B------:R-:W-:Y:S01]  /*0000*/  LDC R1, c[0x0][0x37c] ;  /* 0x0000df00ff017b82 */ /* 0x000fe20000000800 */
[----:B------:R-:W0:Y:S07]  /*0010*/  S2R R0, SR_TID.X ;  /* 0x0000000000007919 */ /* 0x000e2e0000002100 */
[----:B------:R-:W0:Y:S01]  /*0020*/  S2UR UR4, SR_CTAID.X ;  /* 0x00000000000479c3 */ /* 0x000e220000002500 */
[----:B------:R-:W1:Y:S01]  /*0030*/  LDCU UR8, c[0x0][0x390] ;  /* 0x00007200ff0877ac */ /* 0x000e620008000800 */
[----:B------:R-:W2:Y:S06]  /*0040*/  LDCU.64 UR6, c[0x0][0x358] ;  /* 0x00006b00ff0677ac */ /* 0x000eac0008000a00 */
[----:B------:R-:W0:Y:S08]  /*0050*/  LDC R3, c[0x0][0x360] ;  /* 0x0000d800ff037b82 */ /* 0x000e300000000800 */
[----:B------:R-:W3:Y:S01]  /*0060*/  S2UR UR5, SR_CgaCtaId ;  /* 0x00000000000579c3 */ /* 0x000ee20000008800 */
[----:B0-----:R-:W-:Y:S01]  /*0070*/  IMAD R2, R3, UR4, R0 ;  /* 0x0000000403027c24 */ /* 0x001fe2000f8e0200 */
[----:B------:R-:W-:-:S04]  /*0080*/  UMOV UR4, 0x400 ;  /* 0x0000040000047882 */ /* 0x000fc80000000000 */
[----:B-1----:R-:W-:Y:S01]  /*0090*/  ISETP.GE.AND P2, PT, R2, UR8, PT ;  /* 0x0000000802007c0c */ /* 0x002fe2000bf46270 */
[----:B---3--:R-:W-:-:S06]  /*00a0*/  ULEA UR4, UR5, UR4, 0x18 ;  /* 0x0000000405047291 */ /* 0x008fcc000f8ec0ff */
[----:B------:R-:W-:-:S06]  /*00b0*/  LEA R3, R0, UR4, 0x2 ;  /* 0x0000000400037c11 */ /* 0x000fcc000f8e10ff */
[----:B--2---:R-:W-:Y:S05]  /*00c0*/  @P2 BRA `(.L_x_0) ;  /* 0x00000000003c2947 */ /* 0x004fea0003800000 */
[----:B------:R-:W0:Y:S01]  /*00d0*/  LDC.64 R4, c[0x0][0x380] ;  /* 0x0000e000ff047b82 */ /* 0x000e220000000a00 */
[----:B------:R-:W-:Y:S01]  /*00e0*/  UIADD3 UR5, UPT, UPT, UR8, -0x1, URZ ;  /* 0xffffffff08057890 */ /* 0x000fe2000fffe0ff */
[----:B------:R-:W-:-:S04]  /*00f0*/  ISETP.NE.AND P0, PT, R2, RZ, PT ;  /* 0x000000ff0200720c */ /* 0x000fc80003f05270 */
[----:B------:R-:W-:Y:S02]  /*0100*/  ISETP.NE.OR P0, PT, R0, RZ, !P0 ;  /* 0x000000ff0000720c */ /* 0x000fe40004705670 */
[----:B------:R-:W-:-:S04]  /*0110*/  ISETP.NE.AND P1, PT, R2, UR5, PT ;  /* 0x0000000502007c0c */ /* 0x000fc8000bf25270 */
[----:B------:R-:W-:Y:S01]  /*0120*/  ISETP.NE.OR P1, PT, R0, 0x3f, !P1 ;  /* 0x0000003f0000780c */ /* 0x000fe20004f25670 */
[----:B0-----:R-:W-:-:S05]  /*0130*/  IMAD.WIDE R4, R2, 0x4, R4 ;  /* 0x0000000402047825 */ /* 0x001fca00078e0204 */
[----:B------:R-:W2:Y:S04]  /*0140*/  LDG.E R0, desc[UR6][R4.64] ;  /* 0x0000000604007981 */ /* 0x000ea8000c1e1900 */
[----:B------:R-:W3:Y:S04]  /*0150*/  @!P0 LDG.E R6, desc[UR6][R4.64+-0x4] ;  /* 0xfffffc0604068981 */ /* 0x000ee8000c1e1900 */
[----:B------:R-:W4:Y:S01]  /*0160*/  @!P1 LDG.E R7, desc[UR6][R4.64+0x4] ;  /* 0x0000040604079981 */ /* 0x000f22000c1e1900 */
[----:B------:R-:W-:Y:S05]  /*0170*/  WARPSYNC.ALL ;  /* 0x0000000000007948 */ /* 0x000fea0003800000 */
[----:B--2---:R0:W-:Y:S04]  /*0180*/  STS [R3+0x4], R0 ;  /* 0x0000040003007388 */ /* 0x0041e80000000800 */
[----:B---3--:R0:W-:Y:S04]  /*0190*/  @!P0 STS [UR4], R6 ;  /* 0x00000006ff008988 */ /* 0x0081e80008000804 */
[----:B----4-:R0:W-:Y:S01]  /*01a0*/  @!P1 STS [UR4+0x104], R7 ;  /* 0x00010407ff009988 */ /* 0x0101e20008000804 */
[----:B------:R-:W-:Y:S06]  /*01b0*/  BAR.SYNC.DEFER_BLOCKING 0x0 ;  /* 0x0000000000007b1d */ /* 0x000fec0000010000 */
.L_x_0:
[----:B------:R-:W-:-:S06]  /*01c0*/  UIADD3 UR5, UPT, UPT, UR8, -0x1, URZ ;  /* 0xffffffff08057890 */ /* 0x000fcc000fffe0ff */
[----:B------:R-:W-:-:S04]  /*01d0*/  ISETP.NE.AND P0, PT, R2, UR5, PT ;  /* 0x0000000502007c0c */ /* 0x000fc8000bf05270 */
[----:B------:R-:W-:-:S13]  /*01e0*/  ISETP.NE.AND P0, PT, R2, RZ, P0 ;  /* 0x000000ff0200720c */ /* 0x000fda0000705270 */
[----:B------:R-:W1:Y:S02]  /*01f0*/  @!P0 LDC.64 R4, c[0x0][0x388] ;  /* 0x0000e200ff048b82 */ /* 0x000e640000000a00 */
[----:B-1----:R-:W-:-:S05]  /*0200*/  @!P0 IMAD.WIDE R4, R2, 0x4, R4 ;  /* 0x0000000402048825 */ /* 0x002fca00078e0204 */
[----:B------:R1:W-:Y:S01]  /*0210*/  @!P0 STG.E desc[UR6][R4.64], RZ ;  /* 0x000000ff04008986 */ /* 0x0003e2000c101906 */
[----:B------:R-:W-:Y:S05]  /*0220*/  @!P0 EXIT ;  /* 0x000000000000894d */ /* 0x000fea0003800000 */
[----:B------:R-:W-:Y:S05]  /*0230*/  @P2 EXIT ;  /* 0x000000000000294d */ /* 0x000fea0003800000 */
[----:B0-----:R-:W-:Y:S01]  /*0240*/  LDS R0, [R3] ;  /* 0x0000000003007984 */ /* 0x001fe20000000800 */
[----:B------:R-:W-:Y:S01]  /*0250*/  IMAD.MOV.U32 R9, RZ, RZ, 0x3eaaaaab ;  /* 0x3eaaaaabff097424 */ /* 0x000fe200078e00ff */
[----:B------:R-:W-:Y:S01]  /*0260*/  BSSY.RECONVERGENT B1, `(.L_x_1) ;  /* 0x000000f000017945 */ /* 0x000fe20003800200 */
[----:B-1----:R-:W-:Y:S01]  /*0270*/  IMAD.MOV.U32 R4, RZ, RZ, 0x40400000 ;  /* 0x40400000ff047424 */ /* 0x002fe200078e00ff */
[----:B------:R-:W0:Y:S03]  /*0280*/  LDS R5, [R3+0x4] ;  /* 0x0000040003057984 */ /* 0x000e260000000800 */
[----:B------:R-:W-:Y:S01]  /*0290*/  FFMA R4, R9, -R4, 1 ;  /* 0x3f80000009047423 */ /* 0x000fe20000000804 */
[----:B------:R-:W1:Y:S01]  /*02a0*/  LDS R7, [R3+0x8] ;  /* 0x0000080003077984 */ /* 0x000e620000000800 */
[----:B0-----:R-:W-:Y:S02]  /*02b0*/  FADD R0, R0, R5 ;  /* 0x0000000500007221 */ /* 0x001fe40000000000 */
[----:B------:R-:W-:-:S02]  /*02c0*/  FFMA R5, R4, R9, 0.3333333432674407959 ;  /* 0x3eaaaaab04057423 */ /* 0x000fc40000000009 */
[----:B-1----:R-:W-:-:S04]  /*02d0*/  FADD R0, R0, R7 ;  /* 0x0000000700007221 */ /* 0x002fc80000000000 */
[----:B------:R-:W0:Y:S01]  /*02e0*/  FCHK P0, R0, 3 ;  /* 0x4040000000007902 */ /* 0x000e220000000000 */
[----:B------:R-:W-:-:S04]  /*02f0*/  FFMA R4, R0, R5, RZ ;  /* 0x0000000500047223 */ /* 0x000fc800000000ff */
[----:B------:R-:W-:-:S04]  /*0300*/  FFMA R6, R4, -3, R0 ;  /* 0xc040000004067823 */ /* 0x000fc80000000000 */
[----:B------:R-:W-:Y:S01]  /*0310*/  FFMA R7, R5, R6, R4 ;  /* 0x0000000605077223 */ /* 0x000fe20000000004 */
[----:B0-----:R-:W-:Y:S06]  /*0320*/  @!P0 BRA `(.L_x_2) ;  /* 0x0000000000088947 */ /* 0x001fec0003800000 */
[----:B------:R-:W-:-:S07]  /*0330*/  MOV R4, 0x350 ;  /* 0x0000035000047802 */ /* 0x000fce0000000f00 */
[----:B------:R-:W-:Y:S05]  /*0340*/  CALL.REL.NOINC `($__internal_0_$__cuda_sm3x_div_rn_noftz_f32_slowpath) ;  /* 0x0000000000147944 */ /* 0x000fea0003c00000 */
.L_x_2:
[----:B------:R-:W-:Y:S05]  /*0350*/  BSYNC.RECONVERGENT B1 ;  /* 0x0000000000017941 */ /* 0x000fea0003800200 */
.L_x_1:
[----:B------:R-:W0:Y:S02]  /*0360*/  LDC.64 R4, c[0x0][0x388] ;  /* 0x0000e200ff047b82 */ /* 0x000e240000000a00 */
[----:B0-----:R-:W-:-:S05]  /*0370*/  IMAD.WIDE R4, R2, 0x4, R4 ;  /* 0x0000000402047825 */ /* 0x001fca00078e0204 */
[----:B------:R-:W-:Y:S01]  /*0380*/  STG.E desc[UR6][R4.64], R7 ;  /* 0x0000000704007986 */ /* 0x000fe2000c101906 */
[----:B------:R-:W-:Y:S05]  /*0390*/  EXIT ;  /* 0x000000000000794d */ /* 0x000fea0003800000 */
        .weak           $__internal_0_$__cuda_sm3x_div_rn_noftz_f32_slowpath
        .type           $__internal_0_$__cuda_sm3x_div_rn_noftz_f32_slowpath,@function
        .size           $__internal_0_$__cuda_sm3x_div_rn_noftz_f32_slowpath,(.L_x_16 - $__internal_0_$__cuda_sm3x_div_rn_noftz_f32_slowpath)
$__internal_0_$__cuda_sm3x_div_rn_noftz_f32_slowpath:
[--C-:B------:R-:W-:Y:S01]  /*03a0*/  SHF.R.U32.HI R3, RZ, 0x17, R0.reuse ;  /* 0x00000017ff037819 */ /* 0x100fe20000011600 */
[----:B------:R-:W-:Y:S04]  /*03b0*/  BSSY.RECONVERGENT B0, `(.L_x_3) ;  /* 0x000005c000007945 */ /* 0x000fe80003800200 */
[----:B------:R-:W-:Y:S01]  /*03c0*/  BSSY.RELIABLE B2, `(.L_x_4) ;  /* 0x000001a000027945 */ /* 0x000fe20003800100 */
[----:B------:R-:W-:Y:S01]  /*03d0*/  IMAD.MOV.U32 R5, RZ, RZ, R0 ;  /* 0x000000ffff057224 */ /* 0x000fe200078e0000 */
[----:B------:R-:W-:-:S05]  /*03e0*/  LOP3.LUT R3, R3, 0xff, RZ, 0xc0, !PT ;  /* 0x000000ff03037812 */ /* 0x000fca00078ec0ff */
[----:B------:R-:W-:-:S05]  /*03f0*/  VIADD R7, R3, 0xffffffff ;  /* 0xffffffff03077836 */ /* 0x000fca0000000000 */
[----:B------:R-:W-:-:S13]  /*0400*/  ISETP.GT.U32.OR P0, PT, R7, 0xfd, !PT ;  /* 0x000000fd0700780c */ /* 0x000fda0007f04470 */
[----:B------:R-:W-:Y:S01]  /*0410*/  @!P0 IMAD.MOV.U32 R6, RZ, RZ, RZ ;  /* 0x000000ffff068224 */ /* 0x000fe200078e00ff */
[----:B------:R-:W-:Y:S06]  /*0420*/  @!P0 BRA `(.L_x_5) ;  /* 0x00000000004c8947 */ /* 0x000fec0003800000 */
[----:B------:R-:W-:-:S13]  /*0430*/  FSETP.GTU.FTZ.AND P0, PT, |R0|, +INF , PT ;  /* 0x7f8000000000780b */ /* 0x000fda0003f1c200 */
[----:B------:R-:W-:Y:S05]  /*0440*/  @P0 BREAK.RELIABLE B2 ;  /* 0x0000000000020942 */ /* 0x000fea0003800100 */
[----:B------:R-:W-:Y:S05]  /*0450*/  @P0 BRA `(.L_x_6) ;  /* 0x0000000400400947 */ /* 0x000fea0003800000 */
[----:B------:R-:W-:-:S05]  /*0460*/  IMAD.MOV.U32 R6, RZ, RZ, 0x40400000 ;  /* 0x40400000ff067424 */ /* 0x000fca00078e00ff */
[----:B------:R-:W-:-:S13]  /*0470*/  LOP3.LUT P0, RZ, R6, 0x7fffffff, R5, 0xc8, !PT ;  /* 0x7fffffff06ff7812 */ /* 0x000fda000780c805 */
[----:B------:R-:W-:Y:S05]  /*0480*/  @!P0 BREAK.RELIABLE B2 ;  /* 0x0000000000028942 */ /* 0x000fea0003800100 */
[----:B------:R-:W-:Y:S05]  /*0490*/  @!P0 BRA `(.L_x_7) ;  /* 0x0000000400288947 */ /* 0x000fea0003800000 */
[----:B------:R-:W-:-:S13]  /*04a0*/  LOP3.LUT P0, RZ, R5, 0x7fffffff, RZ, 0xc0, !PT ;  /* 0x7fffffff05ff7812 */ /* 0x000fda000780c0ff */
[----:B------:R-:W-:Y:S05]  /*04b0*/  @!P0 BREAK.RELIABLE B2 ;  /* 0x0000000000028942 */ /* 0x000fea0003800100 */
[----:B------:R-:W-:Y:S05]  /*04c0*/  @!P0 BRA `(.L_x_8) ;  /* 0x0000000400148947 */ /* 0x000fea0003800000 */
[----:B------:R-:W-:Y:S02]  /*04d0*/  FSETP.NEU.FTZ.AND P0, PT, |R0|, +INF , PT ;  /* 0x7f8000000000780b */ /* 0x000fe40003f1d200 */
[----:B------:R-:W-:-:S04]  /*04e0*/  LOP3.LUT P1, RZ, R6, 0x7fffffff, RZ, 0xc0, !PT ;  /* 0x7fffffff06ff7812 */ /* 0x000fc8000782c0ff */
[----:B------:R-:W-:-:S13]  /*04f0*/  PLOP3.LUT P0, PT, P0, P1, PT, 0x2f, 0xf2 ;  /* 0x0000000000f2781c */ /* 0x000fda0000702577 */
[----:B------:R-:W-:Y:S05]  /*0500*/  @P0 BREAK.RELIABLE B2 ;  /* 0x0000000000020942 */ /* 0x000fea0003800100 */
[----:B------:R-:W-:Y:S05]  /*0510*/  @P0 BRA `(.L_x_9) ;  /* 0x0000000000f40947 */ /* 0x000fea0003800000 */
[----:B------:R-:W-:-:S13]  /*0520*/  ISETP.GE.AND P0, PT, R7, RZ, PT ;  /* 0x000000ff0700720c */ /* 0x000fda0003f06270 */
[----:B------:R-:W-:Y:S02]  /*0530*/  @P0 IMAD.MOV.U32 R6, RZ, RZ, RZ ;  /* 0x000000ffff060224 */ /* 0x000fe400078e00ff */
[----:B------:R-:W-:Y:S01]  /*0540*/  @!P0 FFMA R5, R0, 1.84467440737095516160e+19, RZ ;  /* 0x5f80000000058823 */ /* 0x000fe200000000ff */
[----:B------:R-:W-:-:S07]  /*0550*/  @!P0 IMAD.MOV.U32 R6, RZ, RZ, -0x40 ;  /* 0xffffffc0ff068424 */ /* 0x000fce00078e00ff */
.L_x_5:
[----:B------:R-:W-:Y:S05]  /*0560*/  BSYNC.RELIABLE B2 ;  /* 0x0000000000027941 */ /* 0x000fea0003800100 */
.L_x_4:
[----:B------:R-:W-:Y:S01]  /*0570*/  UMOV UR5, 0x40400000 ;  /* 0x4040000000057882 */ /* 0x000fe20000000000 */
[----:B------:R-:W-:Y:S01]  /*0580*/  VIADD R3, R3, 0xffffff81 ;  /* 0xffffff8103037836 */ /* 0x000fe20000000000 */
[----:B------:R-:W-:Y:S01]  /*0590*/  UIADD3 UR5, UPT, UPT, UR5, -0x800000, URZ ;  /* 0xff80000005057890 */ /* 0x000fe2000fffe0ff */
[----:B------:R-:W-:Y:S02]  /*05a0*/  BSSY.RECONVERGENT B2, `(.L_x_10) ;  /* 0x0000033000027945 */ /* 0x000fe40003800200 */
[----:B------:R-:W-:Y:S01]  /*05b0*/  IMAD R0, R3, -0x800000, R5 ;  /* 0xff80000003007824 */ /* 0x000fe200078e0205 */
[----:B------:R-:W-:Y:S02]  /*05c0*/  IADD3 R6, PT, PT, R6, -0x1, R3 ;  /* 0xffffffff06067810 */ /* 0x000fe40007ffe003 */
[----:B------:R-:W-:-:S03]  /*05d0*/  FADD.FTZ R9, -RZ, -UR5 ;  /* 0x80000005ff097e21 */ /* 0x000fc60008010100 */
[----:B------:R-:W0:Y:S02]  /*05e0*/  MUFU.RCP R7, UR5 ;  /* 0x0000000500077d08 */ /* 0x000e240008001000 */
[----:B0-----:R-:W-:-:S04]  /*05f0*/  FFMA R8, R7, R9, 1 ;  /* 0x3f80000007087423 */ /* 0x001fc80000000009 */
[----:B------:R-:W-:-:S04]  /*0600*/  FFMA R7, R7, R8, R7 ;  /* 0x0000000807077223 */ /* 0x000fc80000000007 */
[----:B------:R-:W-:-:S04]  /*0610*/  FFMA R8, R0, R7, RZ ;  /* 0x0000000700087223 */ /* 0x000fc800000000ff */
[----:B------:R-:W-:-:S04]  /*0620*/  FFMA R5, R9, R8, R0 ;  /* 0x0000000809057223 */ /* 0x000fc80000000000 */
[----:B------:R-:W-:-:S04]  /*0630*/  FFMA R8, R7, R5, R8 ;  /* 0x0000000507087223 */ /* 0x000fc80000000008 */
[----:B------:R-:W-:-:S04]  /*0640*/  FFMA R9, R9, R8, R0 ;  /* 0x0000000809097223 */ /* 0x000fc80000000000 */
[----:B------:R-:W-:-:S05]  /*0650*/  FFMA R5, R7, R9, R8 ;  /* 0x0000000907057223 */ /* 0x000fca0000000008 */
[----:B------:R-:W-:-:S04]  /*0660*/  SHF.R.U32.HI R0, RZ, 0x17, R5 ;  /* 0x00000017ff007819 */ /* 0x000fc80000011605 */
[----:B------:R-:W-:-:S05]  /*0670*/  LOP3.LUT R0, R0, 0xff, RZ, 0xc0, !PT ;  /* 0x000000ff00007812 */ /* 0x000fca00078ec0ff */
[----:B------:R-:W-:-:S04]  /*0680*/  IMAD.IADD R10, R0, 0x1, R6 ;  /* 0x00000001000a7824 */ /* 0x000fc800078e0206 */
[----:B------:R-:W-:-:S05]  /*0690*/  VIADD R0, R10, 0xffffffff ;  /* 0xffffffff0a007836 */ /* 0x000fca0000000000 */
[----:B------:R-:W-:-:S13]  /*06a0*/  ISETP.GE.U32.AND P0, PT, R0, 0xfe, PT ;  /* 0x000000fe0000780c */ /* 0x000fda0003f06070 */
[----:B------:R-:W-:Y:S05]  /*06b0*/  @!P0 BRA `(.L_x_11) ;  /* 0x0000000000808947 */ /* 0x000fea0003800000 */
[----:B------:R-:W-:-:S13]  /*06c0*/  ISETP.GT.AND P0, PT, R10, 0xfe, PT ;  /* 0x000000fe0a00780c */ /* 0x000fda0003f04270 */
[----:B------:R-:W-:Y:S05]  /*06d0*/  @P0 BRA `(.L_x_12) ;  /* 0x00000000006c0947 */ /* 0x000fea0003800000 */
[----:B------:R-:W-:-:S13]  /*06e0*/  ISETP.GE.AND P0, PT, R10, 0x1, PT ;  /* 0x000000010a00780c */ /* 0x000fda0003f06270 */
[----:B------:R-:W-:Y:S05]  /*06f0*/  @P0 BRA `(.L_x_13) ;  /* 0x0000000000740947 */ /* 0x000fea0003800000 */
[----:B------:R-:W-:Y:S02]  /*0700*/  ISETP.GE.AND P0, PT, R10, -0x18, PT ;  /* 0xffffffe80a00780c */ /* 0x000fe40003f06270 */
[----:B------:R-:W-:-:S11]  /*0710*/  LOP3.LUT R5, R5, 0x80000000, RZ, 0xc0, !PT ;  /* 0x8000000005057812 */ /* 0x000fd600078ec0ff */
[----:B------:R-:W-:Y:S05]  /*0720*/  @!P0 BRA `(.L_x_13) ;  /* 0x0000000000688947 */ /* 0x000fea0003800000 */
[CCC-:B------:R-:W-:Y:S01]  /*0730*/  FFMA.RZ R0, R7.reuse, R9.reuse, R8.reuse ;  /* 0x0000000907007223 */ /* 0x1c0fe2000000c008 */
[C---:B------:R-:W-:Y:S01]  /*0740*/  VIADD R6, R10.reuse, 0x20 ;  /* 0x000000200a067836 */ /* 0x040fe20000000000 */
[C---:B------:R-:W-:Y:S02]  /*0750*/  ISETP.NE.AND P2, PT, R10.reuse, RZ, PT ;  /* 0x000000ff0a00720c */ /* 0x040fe40003f45270 */
[----:B------:R-:W-:Y:S02]  /*0760*/  ISETP.NE.AND P1, PT, R10, RZ, PT ;  /* 0x000000ff0a00720c */ /* 0x000fe40003f25270 */
[----:B------:R-:W-:Y:S01]  /*0770*/  LOP3.LUT R3, R0, 0x7fffff, RZ, 0xc0, !PT ;  /* 0x007fffff00037812 */ /* 0x000fe200078ec0ff */
[CCC-:B------:R-:W-:Y:S01]  /*0780*/  FFMA.RP R0, R7.reuse, R9.reuse, R8.reuse ;  /* 0x0000000907007223 */ /* 0x1c0fe20000008008 */
[----:B------:R-:W-:Y:S01]  /*0790*/  FFMA.RM R7, R7, R9, R8 ;  /* 0x0000000907077223 */ /* 0x000fe20000004008 */
[----:B------:R-:W-:Y:S01]  /*07a0*/  IMAD.MOV R8, RZ, RZ, -R10 ;  /* 0x000000ffff087224 */ /* 0x000fe200078e0a0a */
[----:B------:R-:W-:-:S03]  /*07b0*/  LOP3.LUT R3, R3, 0x800000, RZ, 0xfc, !PT ;  /* 0x0080000003037812 */ /* 0x000fc600078efcff */
[----:B------:R-:W-:Y:S02]  /*07c0*/  FSETP.NEU.FTZ.AND P0, PT, R0, R7, PT ;  /* 0x000000070000720b */ /* 0x000fe40003f1d000 */
[----:B------:R-:W-:Y:S02]  /*07d0*/  SHF.L.U32 R6, R3, R6, RZ ;  /* 0x0000000603067219 */ /* 0x000fe400000006ff */
[----:B------:R-:W-:Y:S02]  /*07e0*/  SEL R0, R8, RZ, P2 ;  /* 0x000000ff08007207 */ /* 0x000fe40001000000 */
[----:B------:R-:W-:Y:S02]  /*07f0*/  ISETP.NE.AND P1, PT, R6, RZ, P1 ;  /* 0x000000ff0600720c */ /* 0x000fe40000f25270 */
[----:B------:R-:W-:Y:S02]  /*0800*/  SHF.R.U32.HI R0, RZ, R0, R3 ;  /* 0x00000000ff007219 */ /* 0x000fe40000011603 */
[----:B------:R-:W-:-:S02]  /*0810*/  PLOP3.LUT P0, PT, P0, P1, PT, 0xf8, 0x8f ;  /* 0x00000000008f781c */ /* 0x000fc40000703f70 */
[----:B------:R-:W-:Y:S02]  /*0820*/  SHF.R.U32.HI R6, RZ, 0x1, R0 ;  /* 0x00000001ff067819 */ /* 0x000fe40000011600 */
[----:B------:R-:W-:-:S04]  /*0830*/  SEL R3, RZ, 0x1, !P0 ;  /* 0x00000001ff037807 */ /* 0x000fc80004000000 */
[----:B------:R-:W-:-:S04]  /*0840*/  LOP3.LUT R3, R3, 0x1, R6, 0xf8, !PT ;  /* 0x0000000103037812 */ /* 0x000fc800078ef806 */
[----:B------:R-:W-:-:S05]  /*0850*/  LOP3.LUT R3, R3, R0, RZ, 0xc0, !PT ;  /* 0x0000000003037212 */ /* 0x000fca00078ec0ff */
[----:B------:R-:W-:-:S05]  /*0860*/  IMAD.IADD R6, R6, 0x1, R3 ;  /* 0x0000000106067824 */ /* 0x000fca00078e0203 */
[----:B------:R-:W-:Y:S01]  /*0870*/  LOP3.LUT R5, R6, R5, RZ, 0xfc, !PT ;  /* 0x0000000506057212 */ /* 0x000fe200078efcff */
[----:B------:R-:W-:Y:S06]  /*0880*/  BRA `(.L_x_13) ;  /* 0x0000000000107947 */ /* 0x000fec0003800000 */
.L_x_12:
[----:B------:R-:W-:-:S04]  /*0890*/  LOP3.LUT R5, R5, 0x80000000, RZ, 0xc0, !PT ;  /* 0x8000000005057812 */ /* 0x000fc800078ec0ff */
[----:B------:R-:W-:Y:S01]  /*08a0*/  LOP3.LUT R5, R5, 0x7f800000, RZ, 0xfc, !PT ;  /* 0x7f80000005057812 */ /* 0x000fe200078efcff */
[----:B------:R-:W-:Y:S06]  /*08b0*/  BRA `(.L_x_13) ;  /* 0x0000000000047947 */ /* 0x000fec0003800000 */
.L_x_11:
[----:B------:R-:W-:-:S07]  /*08c0*/  IMAD R5, R6, 0x800000, R5 ;  /* 0x0080000006057824 */ /* 0x000fce00078e0205 */
.L_x_13:
[----:B------:R-:W-:Y:S05]  /*08d0*/  BSYNC.RECONVERGENT B2 ;  /* 0x0000000000027941 */ /* 0x000fea0003800200 */
.L_x_10:
[----:B------:R-:W-:Y:S05]  /*08e0*/  BRA `(.L_x_14) ;  /* 0x0000000000207947 */ /* 0x000fea0003800000 */
.L_x_9:
[----:B------:R-:W-:-:S04]  /*08f0*/  LOP3.LUT R5, R6, 0x80000000, R5, 0x48, !PT ;  /* 0x8000000006057812 */ /* 0x000fc800078e4805 */
[----:B------:R-:W-:Y:S01]  /*0900*/  LOP3.LUT R5, R5, 0x7f800000, RZ, 0xfc, !PT ;  /* 0x7f80000005057812 */ /* 0x000fe200078efcff */
[----:B------:R-:W-:Y:S06]  /*0910*/  BRA `(.L_x_14) ;  /* 0x0000000000147947 */ /* 0x000fec0003800000 */
.L_x_8:
[----:B------:R-:W-:Y:S01]  /*0920*/  LOP3.LUT R5, R6, 0x80000000, R5, 0x48, !PT ;  /* 0x8000000006057812 */ /* 0x000fe200078e4805 */
[----:B------:R-:W-:Y:S06]  /*0930*/  BRA `(.L_x_14) ;  /* 0x00000000000c7947 */ /* 0x000fec0003800000 */
.L_x_7:
[----:B------:R-:W0:Y:S01]  /*0940*/  MUFU.RSQ R5, -QNAN ;  /* 0xffc0000000057908 */ /* 0x000e220000001400 */
[----:B------:R-:W-:Y:S05]  /*0950*/  BRA `(.L_x_14) ;  /* 0x0000000000047947 */ /* 0x000fea0003800000 */
.L_x_6:
[----:B------:R-:W-:-:S07]  /*0960*/  FADD.FTZ R5, R0, 3 ;  /* 0x4040000000057421 */ /* 0x000fce0000010000 */
.L_x_14:
[----:B------:R-:W-:Y:S05]  /*0970*/  BSYNC.RECONVERGENT B0 ;  /* 0x0000000000007941 */ /* 0x000fea0003800200 */
.L_x_3:
[----:B0-----:R-:W-:Y:S02]  /*0980*/  IMAD.MOV.U32 R7, RZ, RZ, R5 ;  /* 0x000000ffff077224 */ /* 0x001fe400078e0005 */
[----:B------:R-:W-:-:S04]  /*0990*/  IMAD.MOV.U32 R5, RZ, RZ, 0x0 ;  /* 0x00000000ff057424 */ /* 0x000fc800078e00ff */
[----:B------:R-:W-:Y:S05]  /*09a0*/  RET.REL.NODEC R4 `(_Z4testPfS_i) ;  /* 0xfffffff404947950 */ /* 0x000fea0003c3ffff */
.L_x_15:
[----:B------:R-:W-:-:S00]  /*09b0*/  BRA `(.L_x_15) ;  /* 0xfffffffc00fc7947 */ /* 0x000fc0000383ffff */
[----:B------:R-:W-:-:S00]  /*09c0*/  NOP ;  /* 0x0000000000007918 */ /* 0x000fc00000000000 */
        /* <DEDUP_REMOVED lines=11> */
.L_x_16:


//--------------------- .nv.shared._Z4testPfS_i   --------------------------
	.section	.nv.shared._Z4testPfS_i,"aw",@nobits
	.sectionflags	@""
	.align	4
.nv.shared._Z4testPfS_i:
	.zero		1288


//--------------------- .nv.shared.reserved.0     --------------------------
	.section	.nv.shared.reserved.0,"aw",@nobits
	.weak		__nv_reservedSMEM_offset_0_alias
	.size		__nv_reservedSMEM_offset_0_alias, 0, 64
	.other		__nv_reservedSMEM_offset_0_alias,@"STO_CUDA_RESERVED_SHARED STV_DEFAULT"
__nv_reservedSMEM_offset_0_alias:
	.zero		0
	.zero		64


//--------------------- .nv.constant0._Z4testPfS_i --------------------------
	.section	.nv.constant0._Z4testPfS_i,"a",@progbits
	.sectionflags	@""
	.align	4
.nv.constant0._Z4testPfS_i:
	.zero		916


//--------------------- SYMBOLS --------------------------

	.type		.nv.reservedSmem.offset0,@object
	.size		.nv.reservedSmem.offset0,0x4
	.type		.nv.reservedSmem.cap,@object
	.size		.nv.reservedSmem.cap,0x4
